	.headerflags	@"EF_CUDA_TEXMODE_UNIFIED EF_CUDA_64BIT_ADDRESS EF_CUDA_ACCELERATORS EF_CUDA_SM90 EF_CUDA_VIRTUAL_SM(EF_CUDA_SM90)"
	.elftype	@"ET_EXEC"


//--------------------- .nv.info                  --------------------------
	.section	.nv.info,"",@"SHT_CUDA_INFO"
	.align	4


	//----- nvinfo : EIATTR_REGCOUNT
	.align		4
        /*0000*/ 	.byte	0x04, 0x2f
        /*0002*/ 	.short	(.L_1 - .L_0)
	.align		4
.L_0:
        /*0004*/ 	.word	index@(triton_poi_fused_cat_91)
        /*0008*/ 	.word	0x00000016


	//----- nvinfo : EIATTR_MIN_STACK_SIZE
	.align		4
.L_1:
        /*000c*/ 	.byte	0x04, 0x12
        /*000e*/ 	.short	(.L_3 - .L_2)
	.align		4
.L_2:
        /*0010*/ 	.word	index@(triton_poi_fused_cat_91)
        /*0014*/ 	.word	0x00000000


	//----- nvinfo : EIATTR_FRAME_SIZE
	.align		4
.L_3:
        /*0018*/ 	.byte	0x04, 0x11
        /*001a*/ 	.short	(.L_5 - .L_4)
	.align		4
.L_4:
        /*001c*/ 	.word	index@(triton_poi_fused_cat_91)
        /*0020*/ 	.word	0x00000000


	//----- nvinfo : EIATTR_MIN_STACK_SIZE
	.align		4
.L_5:
        /*0024*/ 	.byte	0x04, 0x12
        /*0026*/ 	.short	(.L_7 - .L_6)
	.align		4
.L_6:
        /*0028*/ 	.word	index@(triton_poi_fused_cat_91)
        /*002c*/ 	.word	0x00000000
.L_7:


//--------------------- .nv.info.triton_poi_fused_cat_91 --------------------------
	.section	.nv.info.triton_poi_fused_cat_91,"",@"SHT_CUDA_INFO"
	.sectionflags	@""
	.align	4


	//----- nvinfo : EIATTR_CUDA_API_VERSION
	.align		4
        /*0000*/ 	.byte	0x04, 0x37
        /*0002*/ 	.short	(.L_9 - .L_8)
.L_8:
        /*0004*/ 	.word	0x0000007c


	//----- nvinfo : EIATTR_KPARAM_INFO
	.align		4
.L_9:
        /*0008*/ 	.byte	0x04, 0x17
        /*000a*/ 	.short	(.L_11 - .L_10)
.L_10:
        /*000c*/ 	.word	0x00000000
        /*0010*/ 	.short	0x0005
        /*0012*/ 	.short	0x0028
        /*0014*/ 	.byte	0x00, 0xf0, 0x11, 0x00


	//----- nvinfo : EIATTR_KPARAM_INFO
	.align		4
.L_11:
        /*0018*/ 	.byte	0x04, 0x17
        /*001a*/ 	.short	(.L_13 - .L_12)
.L_12:
        /*001c*/ 	.word	0x00000000
        /*0020*/ 	.short	0x0004
        /*0022*/ 	.short	0x0020
        /*0024*/ 	.byte	0x00, 0xf4, 0x21, 0x00


	//----- nvinfo : EIATTR_KPARAM_INFO
	.align		4
.L_13:
        /*0028*/ 	.byte	0x04, 0x17
        /*002a*/ 	.short	(.L_15 - .L_14)
.L_14:
        /*002c*/ 	.word	0x00000000
        /*0030*/ 	.short	0x0003
        /*0032*/ 	.short	0x0018
        /*0034*/ 	.byte	0x00, 0xf4, 0x21, 0x00


	//----- nvinfo : EIATTR_KPARAM_INFO
	.align		4
.L_15:
        /*0038*/ 	.byte	0x04, 0x17
        /*003a*/ 	.short	(.L_17 - .L_16)
.L_16:
        /*003c*/ 	.word	0x00000000
        /*0040*/ 	.short	0x0002
        /*0042*/ 	.short	0x0010
        /*0044*/ 	.byte	0x00, 0xf4, 0x21, 0x00


	//----- nvinfo : EIATTR_KPARAM_INFO
	.align		4
.L_17:
        /*0048*/ 	.byte	0x04, 0x17
        /*004a*/ 	.short	(.L_19 - .L_18)
.L_18:
        /*004c*/ 	.word	0x00000000
        /*0050*/ 	.short	0x0001
        /*0052*/ 	.short	0x0008
        /*0054*/ 	.byte	0x00, 0xf4, 0x21, 0x00


	//----- nvinfo : EIATTR_KPARAM_INFO
	.align		4
.L_19:
        /*0058*/ 	.byte	0x04, 0x17
        /*005a*/ 	.short	(.L_21 - .L_20)
.L_20:
        /*005c*/ 	.word	0x00000000
        /*0060*/ 	.short	0x0000
        /*0062*/ 	.short	0x0000
        /*0064*/ 	.byte	0x00, 0xf4, 0x21, 0x00


	//----- nvinfo : EIATTR_SPARSE_MMA_MASK
	.align		4
.L_21:
        /*0068*/ 	.byte	0x03, 0x50
        /*006a*/ 	.short	0x0000


	//----- nvinfo : EIATTR_MAXREG_COUNT
	.align		4
        /*006c*/ 	.byte	0x03, 0x1b
        /*006e*/ 	.short	0x00ff


	//----- nvinfo : EIATTR_EXIT_INSTR_OFFSETS
	.align		4
        /*0070*/ 	.byte	0x04, 0x1c
        /*0072*/ 	.short	(.L_23 - .L_22)


	//   ....[0]....
.L_22:
        /*0074*/ 	.word	0x00000200


	//   ....[1]....
        /*0078*/ 	.word	0x00000220


	//----- nvinfo : EIATTR_REQNTID
	.align		4
.L_23:
        /*007c*/ 	.byte	0x04, 0x10
        /*007e*/ 	.short	(.L_25 - .L_24)
.L_24:
        /*0080*/ 	.word	0x00000080
        /*0084*/ 	.word	0x00000001
        /*0088*/ 	.word	0x00000001


	//----- nvinfo : EIATTR_CBANK_PARAM_SIZE
	.align		4
.L_25:
        /*008c*/ 	.byte	0x03, 0x19
        /*008e*/ 	.short	0x002c


	//----- nvinfo : EIATTR_PARAM_CBANK
	.align		4
        /*0090*/ 	.byte	0x04, 0x0a
        /*0092*/ 	.short	(.L_27 - .L_26)
	.align		4
.L_26:
        /*0094*/ 	.word	index@(.nv.constant0.triton_poi_fused_cat_91)
        /*0098*/ 	.short	0x0210
        /*009a*/ 	.short	0x002c


	//----- nvinfo : EIATTR_SW_WAR
	.align		4
.L_27:
        /*009c*/ 	.byte	0x04, 0x36
        /*009e*/ 	.short	(.L_29 - .L_28)
.L_28:
        /*00a0*/ 	.word	0x00000008
.L_29:


//--------------------- .nv.callgraph             --------------------------
	.section	.nv.callgraph,"",@"SHT_CUDA_CALLGRAPH"
	.align	4
	.sectionentsize	8
	.align		4
        /*0000*/ 	.word	0x00000000
	.align		4
        /*0004*/ 	.word	0xffffffff
	.align		4
        /*0008*/ 	.word	0x00000000
	.align		4
        /*000c*/ 	.word	0xfffffffe
	.align		4
        /*0010*/ 	.word	0x00000000
	.align		4
        /*0014*/ 	.word	0xfffffffd
	.align		4
        /*0018*/ 	.word	0x00000000
	.align		4
        /*001c*/ 	.word	0xfffffffc


//--------------------- .text.triton_poi_fused_cat_91 --------------------------
	.section	.text.triton_poi_fused_cat_91,"ax",@progbits
	.align	128
        .global         triton_poi_fused_cat_91
        .type           triton_poi_fused_cat_91,@function
        .size           triton_poi_fused_cat_91,(.L_x_1 - triton_poi_fused_cat_91)
        .other          triton_poi_fused_cat_91,@"STO_CUDA_ENTRY STV_DEFAULT"
triton_poi_fused_cat_91:
.text.triton_poi_fused_cat_91:
[----:B------:R-:W0:Y:S01]  /*0000*/  LDC R1, c[0x0][0x28] ;  /* 0x00000a00ff017b82 */ /* 0x000e220000000800 */
[----:B------:R-:W1:Y:S07]  /*0010*/  S2R R0, SR_TID.X ;  /* 0x0000000000007919 */ /* 0x000e6e0000002100 */
[----:B------:R-:W2:Y:S01]  /*0020*/  LDC.64 R8, c[0x0][0x210] ;  /* 0x00008400ff087b82 */ /* 0x000ea20000000a00 */
[----:B------:R-:W-:Y:S01]  /*0030*/  CS2R R2, SRZ ;  /* 0x0000000000027805 */ /* 0x000fe2000001ff00 */
[----:B------:R-:W-:Y:S01]  /*0040*/  ULDC.64 UR4, c[0x0][0x208] ;  /* 0x0000820000047ab9 */ /* 0x000fe20000000a00 */
[----:B------:R-:W3:Y:S05]  /*0050*/  S2R R7, SR_CTAID.X ;  /* 0x0000000000077919 */ /* 0x000eea0000002500 */
[----:B------:R-:W4:Y:S08]  /*0060*/  LDC.64 R10, c[0x0][0x218] ;  /* 0x00008600ff0a7b82 */ /* 0x000f300000000a00 */
[----:B------:R-:W5:Y:S08]  /*0070*/  LDC.64 R12, c[0x0][0x220] ;  /* 0x00008800ff0c7b82 */ /* 0x000f700000000a00 */
[----:B------:R-:W4:Y:S01]  /*0080*/  LDC.64 R4, c[0x0][0x228] ;  /* 0x00008a00ff047b82 */ /* 0x000f220000000a00 */
[----:B-1----:R-:W-:-:S05]  /*0090*/  IMAD.SHL.U32 R0, R0, 0x2, RZ ;  /* 0x0000000200007824 */ /* 0x002fca00078e00ff */
[----:B------:R-:W-:-:S05]  /*00a0*/  LOP3.LUT R0, R0, 0xfe, RZ, 0xc0, !PT ;  /* 0x000000fe00007812 */ /* 0x000fca00078ec0ff */
[----:B---3--:R-:W-:-:S04]  /*00b0*/  IMAD R7, R7, 0x100, R0 ;  /* 0x0000010007077824 */ /* 0x008fc800078e0200 */
[C---:B--2---:R-:W-:Y:S01]  /*00c0*/  IMAD.WIDE R8, R7.reuse, 0x4, R8 ;  /* 0x0000000407087825 */ /* 0x044fe200078e0208 */
[----:B------:R-:W-:-:S13]  /*00d0*/  ISETP.GE.AND P0, PT, R7, 0x200, PT ;  /* 0x000002000700780c */ /* 0x000fda0003f06270 */
[----:B------:R4:W2:Y:S01]  /*00e0*/  @!P0 LDG.E.64 R2, desc[UR4][R8.64] ;  /* 0x0000000408028981 */ /* 0x0008a2000c1e1b00 */
[----:B------:R-:W-:-:S04]  /*00f0*/  SHF.R.S32.HI R0, RZ, 0x1f, R7 ;  /* 0x0000001fff007819 */ /* 0x000fc80000011407 */
[----:B------:R-:W-:-:S04]  /*0100*/  LEA.HI R0, R0, R7, RZ, 0x7 ;  /* 0x0000000700007211 */ /* 0x000fc800078f38ff */
[----:B------:R-:W-:Y:S02]  /*0110*/  LOP3.LUT R14, R0, 0xffffff80, RZ, 0xc0, !PT ;  /* 0xffffff80000e7812 */ /* 0x000fe400078ec0ff */
[----:B------:R-:W-:Y:S02]  /*0120*/  SHF.R.S32.HI R0, RZ, 0x7, R0 ;  /* 0x00000007ff007819 */ /* 0x000fe40000011400 */
[----:B------:R-:W-:Y:S02]  /*0130*/  IADD3 R15, R7, -R14, RZ ;  /* 0x8000000e070f7210 */ /* 0x000fe40007ffe0ff */
[----:B------:R-:W1:Y:S03]  /*0140*/  LDC.64 R6, c[0x0][0x230] ;  /* 0x00008c00ff067b82 */ /* 0x000e660000000a00 */
[----:B------:R-:W-:-:S04]  /*0150*/  IMAD R15, R0, 0xe80, R15 ;  /* 0x00000e80000f7824 */ /* 0x000fc800078e020f */
[----:B------:R-:W-:Y:S02]  /*0160*/  IMAD.IADD R17, R14, 0x1, R15 ;  /* 0x000000010e117824 */ /* 0x000fe400078e020f */
[----:B----4-:R-:W-:-:S03]  /*0170*/  IMAD.WIDE R8, R15, 0x4, R10 ;  /* 0x000000040f087825 */ /* 0x010fc600078e020a */
[----:B------:R-:W-:Y:S01]  /*0180*/  IADD3 R19, R14, R17, RZ ;  /* 0x000000110e137210 */ /* 0x000fe20007ffe0ff */
[----:B-----5:R-:W-:-:S04]  /*0190*/  IMAD.WIDE R10, R17, 0x4, R12 ;  /* 0x00000004110a7825 */ /* 0x020fc800078e020c */
[----:B0-----:R-:W-:Y:S01]  /*01a0*/  IMAD.WIDE R4, R19, 0x4, R4 ;  /* 0x0000000413047825 */ /* 0x001fe200078e0204 */
[----:B------:R-:W-:-:S05]  /*01b0*/  IADD3 R19, R14, R19, RZ ;  /* 0x000000130e137210 */ /* 0x000fca0007ffe0ff */
[----:B-1----:R-:W-:Y:S01]  /*01c0*/  IMAD.WIDE R6, R19, 0x4, R6 ;  /* 0x0000000413067825 */ /* 0x002fe200078e0206 */
[----:B--2---:R0:W-:Y:S04]  /*01d0*/  @!P0 STG.E.64 desc[UR4][R8.64], R2 ;  /* 0x0000000208008986 */ /* 0x0041e8000c101b04 */
[----:B------:R0:W-:Y:S04]  /*01e0*/  @!P0 STG.E.64 desc[UR4][R10.64], R2 ;  /* 0x000000020a008986 */ /* 0x0001e8000c101b04 */
[----:B------:R0:W-:Y:S02]  /*01f0*/  @!P0 STG.E.64 desc[UR4][R4.64], R2 ;  /* 0x0000000204008986 */ /* 0x0001e4000c101b04 */
[----:B0-----:R-:W-:Y:S05]  /*0200*/  @P0 EXIT ;  /* 0x000000000000094d */ /* 0x001fea0003800000 */
[----:B------:R-:W-:Y:S01]  /*0210*/  STG.E.64 desc[UR4][R6.64], R2 ;  /* 0x0000000206007986 */ /* 0x000fe2000c101b04 */
[----:B------:R-:W-:Y:S05]  /*0220*/  EXIT ;  /* 0x000000000000794d */ /* 0x000fea0003800000 */
.L_x_0:
[----:B------:R-:W-:-:S00]  /*0230*/  BRA `(.L_x_0) ;  /* 0xfffffffc00fc7947 */ /* 0x000fc0000383ffff */
[----:B------:R-:W-:-:S00]  /*0240*/  NOP ;  /* 0x0000000000007918 */ /* 0x000fc00000000000 */
        /* <DEDUP_REMOVED lines=11> */
.L_x_1:


//--------------------- .nv.constant0.triton_poi_fused_cat_91 --------------------------
	.section	.nv.constant0.triton_poi_fused_cat_91,"a",@progbits
	.sectionflags	@""
	.align	4
.nv.constant0.triton_poi_fused_cat_91:
	.zero		572
